	.headerflags	@"EF_CUDA_TEXMODE_UNIFIED EF_CUDA_64BIT_ADDRESS EF_CUDA_ACCELERATORS EF_CUDA_SM90 EF_CUDA_VIRTUAL_SM(EF_CUDA_SM90)"
	.elftype	@"ET_EXEC"


//--------------------- .nv.info                  --------------------------
	.section	.nv.info,"",@"SHT_CUDA_INFO"
	.align	4


	//----- nvinfo : EIATTR_REGCOUNT
	.align		4
        /*0000*/ 	.byte	0x04, 0x2f
        /*0002*/ 	.short	(.L_3 - .L_2)
	.align		4
.L_2:
        /*0004*/ 	.word	index@(triton_poi_fused__native_batch_norm_legit_no_training_relu_threshold_backward_1)
        /*0008*/ 	.word	0x00000010


	//----- nvinfo : EIATTR_MIN_STACK_SIZE
	.align		4
.L_3:
        /*000c*/ 	.byte	0x04, 0x12
        /*000e*/ 	.short	(.L_5 - .L_4)
	.align		4
.L_4:
        /*0010*/ 	.word	index@(triton_poi_fused__native_batch_norm_legit_no_training_relu_threshold_backward_1)
        /*0014*/ 	.word	0x00000000


	//----- nvinfo : EIATTR_FRAME_SIZE
	.align		4
.L_5:
        /*0018*/ 	.byte	0x04, 0x11
        /*001a*/ 	.short	(.L_7 - .L_6)
	.align		4
.L_6:
        /*001c*/ 	.word	index@(triton_poi_fused__native_batch_norm_legit_no_training_relu_threshold_backward_1)
        /*0020*/ 	.word	0x00000000


	//----- nvinfo : EIATTR_MIN_STACK_SIZE
	.align		4
.L_7:
        /*0024*/ 	.byte	0x04, 0x12
        /*0026*/ 	.short	(.L_9 - .L_8)
	.align		4
.L_8:
        /*0028*/ 	.word	index@(triton_poi_fused__native_batch_norm_legit_no_training_relu_threshold_backward_1)
        /*002c*/ 	.word	0x00000000
.L_9:


//--------------------- .nv.info.triton_poi_fused__native_batch_norm_legit_no_training_relu_threshold_backward_1 --------------------------
	.section	.nv.info.triton_poi_fused__native_batch_norm_legit_no_training_relu_threshold_backward_1,"",@"SHT_CUDA_INFO"
	.sectionflags	@""
	.align	4


	//----- nvinfo : EIATTR_CUDA_API_VERSION
	.align		4
        /*0000*/ 	.byte	0x04, 0x37
        /*0002*/ 	.short	(.L_11 - .L_10)
.L_10:
        /*0004*/ 	.word	0x0000007c


	//----- nvinfo : EIATTR_KPARAM_INFO
	.align		4
.L_11:
        /*0008*/ 	.byte	0x04, 0x17
        /*000a*/ 	.short	(.L_13 - .L_12)
.L_12:
        /*000c*/ 	.word	0x00000000
        /*0010*/ 	.short	0x0007
        /*0012*/ 	.short	0x0038
        /*0014*/ 	.byte	0x00, 0xf0, 0x11, 0x00


	//----- nvinfo : EIATTR_KPARAM_INFO
	.align		4
.L_13:
        /*0018*/ 	.byte	0x04, 0x17
        /*001a*/ 	.short	(.L_15 - .L_14)
.L_14:
        /*001c*/ 	.word	0x00000000
        /*0020*/ 	.short	0x0006
        /*0022*/ 	.short	0x0030
        /*0024*/ 	.byte	0x00, 0xf4, 0x21, 0x00


	//----- nvinfo : EIATTR_KPARAM_INFO
	.align		4
.L_15:
        /*0028*/ 	.byte	0x04, 0x17
        /*002a*/ 	.short	(.L_17 - .L_16)
.L_16:
        /*002c*/ 	.word	0x00000000
        /*0030*/ 	.short	0x0005
        /*0032*/ 	.short	0x0028
        /*0034*/ 	.byte	0x00, 0xf4, 0x21, 0x00


	//----- nvinfo : EIATTR_KPARAM_INFO
	.align		4
.L_17:
        /*0038*/ 	.byte	0x04, 0x17
        /*003a*/ 	.short	(.L_19 - .L_18)
.L_18:
        /*003c*/ 	.word	0x00000000
        /*0040*/ 	.short	0x0004
        /*0042*/ 	.short	0x0020
        /*0044*/ 	.byte	0x00, 0xf4, 0x21, 0x00


	//----- nvinfo : EIATTR_KPARAM_INFO
	.align		4
.L_19:
        /*0048*/ 	.byte	0x04, 0x17
        /*004a*/ 	.short	(.L_21 - .L_20)
.L_20:
        /*004c*/ 	.word	0x00000000
        /*0050*/ 	.short	0x0003
        /*0052*/ 	.short	0x0018
        /*0054*/ 	.byte	0x00, 0xf4, 0x21, 0x00


	//----- nvinfo : EIATTR_KPARAM_INFO
	.align		4
.L_21:
        /*0058*/ 	.byte	0x04, 0x17
        /*005a*/ 	.short	(.L_23 - .L_22)
.L_22:
        /*005c*/ 	.word	0x00000000
        /*0060*/ 	.short	0x0002
        /*0062*/ 	.short	0x0010
        /*0064*/ 	.byte	0x00, 0xf4, 0x21, 0x00


	//----- nvinfo : EIATTR_KPARAM_INFO
	.align		4
.L_23:
        /*0068*/ 	.byte	0x04, 0x17
        /*006a*/ 	.short	(.L_25 - .L_24)
.L_24:
        /*006c*/ 	.word	0x00000000
        /*0070*/ 	.short	0x0001
        /*0072*/ 	.short	0x0008
        /*0074*/ 	.byte	0x00, 0xf4, 0x21, 0x00


	//----- nvinfo : EIATTR_KPARAM_INFO
	.align		4
.L_25:
        /*0078*/ 	.byte	0x04, 0x17
        /*007a*/ 	.short	(.L_27 - .L_26)
.L_26:
        /*007c*/ 	.word	0x00000000
        /*0080*/ 	.short	0x0000
        /*0082*/ 	.short	0x0000
        /*0084*/ 	.byte	0x00, 0xf4, 0x21, 0x00


	//----- nvinfo : EIATTR_SPARSE_MMA_MASK
	.align		4
.L_27:
        /*0088*/ 	.byte	0x03, 0x50
        /*008a*/ 	.short	0x0000


	//----- nvinfo : EIATTR_MAXREG_COUNT
	.align		4
        /*008c*/ 	.byte	0x03, 0x1b
        /*008e*/ 	.short	0x00ff


	//----- nvinfo : EIATTR_EXIT_INSTR_OFFSETS
	.align		4
        /*0090*/ 	.byte	0x04, 0x1c
        /*0092*/ 	.short	(.L_29 - .L_28)


	//   ....[0]....
.L_28:
        /*0094*/ 	.word	0x00000440


	//----- nvinfo : EIATTR_REQNTID
	.align		4
.L_29:
        /*0098*/ 	.byte	0x04, 0x10
        /*009a*/ 	.short	(.L_31 - .L_30)
.L_30:
        /*009c*/ 	.word	0x00000100
        /*00a0*/ 	.word	0x00000001
        /*00a4*/ 	.word	0x00000001


	//----- nvinfo : EIATTR_CBANK_PARAM_SIZE
	.align		4
.L_31:
        /*00a8*/ 	.byte	0x03, 0x19
        /*00aa*/ 	.short	0x003c


	//----- nvinfo : EIATTR_PARAM_CBANK
	.align		4
        /*00ac*/ 	.byte	0x04, 0x0a
        /*00ae*/ 	.short	(.L_33 - .L_32)
	.align		4
.L_32:
        /*00b0*/ 	.word	index@(.nv.constant0.triton_poi_fused__native_batch_norm_legit_no_training_relu_threshold_backward_1)
        /*00b4*/ 	.short	0x0210
        /*00b6*/ 	.short	0x003c


	//----- nvinfo : EIATTR_SW_WAR
	.align		4
.L_33:
        /*00b8*/ 	.byte	0x04, 0x36
        /*00ba*/ 	.short	(.L_35 - .L_34)
.L_34:
        /*00bc*/ 	.word	0x00000008
.L_35:


//--------------------- .nv.callgraph             --------------------------
	.section	.nv.callgraph,"",@"SHT_CUDA_CALLGRAPH"
	.align	4
	.sectionentsize	8
	.align		4
        /*0000*/ 	.word	0x00000000
	.align		4
        /*0004*/ 	.word	0xffffffff
	.align		4
        /*0008*/ 	.word	0x00000000
	.align		4
        /*000c*/ 	.word	0xfffffffe
	.align		4
        /*0010*/ 	.word	0x00000000
	.align		4
        /*0014*/ 	.word	0xfffffffd
	.align		4
        /*0018*/ 	.word	0x00000000
	.align		4
        /*001c*/ 	.word	0xfffffffc


//--------------------- .nv.constant4             --------------------------
	.section	.nv.constant4,"a",@progbits
	.align	8
	.align		8
.nv.constant4:
        /*0000*/ 	.dword	_$_str
	.align		8
        /*0008*/ 	.dword	_$_str_$_2


//--------------------- .text.triton_poi_fused__native_batch_norm_legit_no_training_relu_threshold_backward_1 --------------------------
	.section	.text.triton_poi_fused__native_batch_norm_legit_no_training_relu_threshold_backward_1,"ax",@progbits
	.align	128
        .global         triton_poi_fused__native_batch_norm_legit_no_training_relu_threshold_backward_1
        .type           triton_poi_fused__native_batch_norm_legit_no_training_relu_threshold_backward_1,@function
        .size           triton_poi_fused__native_batch_norm_legit_no_training_relu_threshold_backward_1,(.L_x_1 - triton_poi_fused__native_batch_norm_legit_no_training_relu_threshold_backward_1)
        .other          triton_poi_fused__native_batch_norm_legit_no_training_relu_threshold_backward_1,@"STO_CUDA_ENTRY STV_DEFAULT"
triton_poi_fused__native_batch_norm_legit_no_training_relu_threshold_backward_1:
.text.triton_poi_fused__native_batch_norm_legit_no_training_relu_threshold_backward_1:
[----:B------:R-:W-:Y:S01]  /*0000*/  LDC R1, c[0x0][0x28] ;  /* 0x00000a00ff017b82 */ /* 0x000fe20000000800 */
[----:B------:R-:W1:Y:S07]  /*0010*/  S2R R0, SR_TID.X ;  /* 0x0000000000007919 */ /* 0x000e6e0000002100 */
[----:B------:R-:W2:Y:S01]  /*0020*/  LDC.64 R6, c[0x0][0x220] ;  /* 0x00008800ff067b82 */ /* 0x000ea20000000a00 */
[----:B------:R-:W-:Y:S01]  /*0030*/  ULDC.64 UR4, c[0x0][0x208] ;  /* 0x0000820000047ab9 */ /* 0x000fe20000000a00 */
[----:B------:R-:W3:Y:S06]  /*0040*/  S2R R5, SR_CTAID.X ;  /* 0x0000000000057919 */ /* 0x000eec0000002500 */
[----:B------:R-:W4:Y:S08]  /*0050*/  LDC.64 R8, c[0x0][0x228] ;  /* 0x00008a00ff087b82 */ /* 0x000f300000000a00 */
[----:B------:R-:W5:Y:S01]  /*0060*/  LDC.64 R10, c[0x0][0x230] ;  /* 0x00008c00ff0a7b82 */ /* 0x000f620000000a00 */
[----:B------:R-:W-:Y:S01]  /*0070*/  IMAD.MOV.U32 R12, RZ, RZ, 0x3e800000 ;  /* 0x3e800000ff0c7424 */ /* 0x000fe200078e00ff */
[----:B------:R-:W-:Y:S01]  /*0080*/  ULDC.64 UR6, c[0x0][0x240] ;  /* 0x0000900000067ab9 */ /* 0x000fe20000000a00 */
[----:B-1----:R-:W-:Y:S01]  /*0090*/  IMAD.SHL.U32 R0, R0, 0x2, RZ ;  /* 0x0000000200007824 */ /* 0x002fe200078e00ff */
[----:B---3--:R-:W-:-:S04]  /*00a0*/  SHF.R.S32.HI R3, RZ, 0x16, R5 ;  /* 0x00000016ff037819 */ /* 0x008fc80000011405 */
[----:B------:R-:W-:Y:S02]  /*00b0*/  LOP3.LUT R0, R0, 0x1fe, RZ, 0xc0, !PT ;  /* 0x000001fe00007812 */ /* 0x000fe400078ec0ff */
[----:B------:R-:W-:-:S03]  /*00c0*/  SGXT R3, R3, 0x1 ;  /* 0x000000010303781a */ /* 0x000fc60000000200 */
[----:B------:R-:W-:Y:S02]  /*00d0*/  IMAD R0, R5, 0x200, R0 ;  /* 0x0000020005007824 */ /* 0x000fe400078e0200 */
[----:B------:R-:W1:Y:S03]  /*00e0*/  LDC.64 R4, c[0x0][0x218] ;  /* 0x00008600ff047b82 */ /* 0x000e660000000a00 */
[----:B------:R-:W-:-:S04]  /*00f0*/  LEA.HI R3, R3, R0, RZ, 0x10 ;  /* 0x0000000003037211 */ /* 0x000fc800078f80ff */
[C---:B------:R-:W-:Y:S02]  /*0100*/  PRMT R2, R3.reuse, 0xbb32, RZ ;  /* 0x0000bb3203027816 */ /* 0x040fe400000000ff */
[----:B------:R-:W-:Y:S02]  /*0110*/  PRMT R3, R3, 0x7632, R3 ;  /* 0x0000763203037816 */ /* 0x000fe40000000003 */
[----:B------:R-:W-:-:S04]  /*0120*/  SHF.R.S32.HI R2, RZ, 0xf, R2 ;  /* 0x0000000fff027819 */ /* 0x000fc80000011402 */
[----:B------:R-:W-:-:S04]  /*0130*/  LOP3.LUT R2, R2, 0xffff, RZ, 0xc0, !PT ;  /* 0x0000ffff02027812 */ /* 0x000fc800078ec0ff */
[----:B------:R-:W-:-:S04]  /*0140*/  LEA.HI R2, R2, R3, RZ, 0x16 ;  /* 0x0000000302027211 */ /* 0x000fc800078fb0ff */
[----:B------:R-:W-:-:S05]  /*0150*/  LOP3.LUT R2, R2, 0xffc0, RZ, 0xc0, !PT ;  /* 0x0000ffc002027812 */ /* 0x000fca00078ec0ff */
[----:B------:R-:W-:-:S05]  /*0160*/  IMAD.MOV R2, RZ, RZ, -R2 ;  /* 0x000000ffff027224 */ /* 0x000fca00078e0a02 */
[----:B------:R-:W-:-:S05]  /*0170*/  PRMT R2, R2, 0x7710, RZ ;  /* 0x0000771002027816 */ /* 0x000fca00000000ff */
[----:B------:R-:W-:-:S05]  /*0180*/  IMAD.IADD R3, R3, 0x1, R2 ;  /* 0x0000000103037824 */ /* 0x000fca00078e0202 */
[----:B------:R-:W-:Y:S02]  /*0190*/  PRMT R13, R3, 0x9910, RZ ;  /* 0x00009910030d7816 */ /* 0x000fe400000000ff */
[----:B------:R-:W3:Y:S03]  /*01a0*/  LDC.64 R2, c[0x0][0x210] ;  /* 0x00008400ff027b82 */ /* 0x000ee60000000a00 */
[----:B--2---:R-:W-:-:S06]  /*01b0*/  IMAD.WIDE R6, R13, 0x4, R6 ;  /* 0x000000040d067825 */ /* 0x004fcc00078e0206 */
[----:B------:R-:W2:Y:S01]  /*01c0*/  LDG.E.EL R6, desc[UR4][R6.64] ;  /* 0x0000000406067981 */ /* 0x000ea2000c2e1900 */
[----:B-1----:R-:W-:-:S06]  /*01d0*/  IMAD.WIDE R4, R13, 0x4, R4 ;  /* 0x000000040d047825 */ /* 0x002fcc00078e0204 */
[----:B------:R-:W2:Y:S01]  /*01e0*/  LDG.E.EL R4, desc[UR4][R4.64] ;  /* 0x0000000404047981 */ /* 0x000ea2000c2e1900 */
[----:B---3--:R-:W-:-:S06]  /*01f0*/  IMAD.WIDE R2, R0, 0x4, R2 ;  /* 0x0000000400027825 */ /* 0x008fcc00078e0202 */
[----:B------:R-:W3:Y:S01]  /*0200*/  LDG.E.64 R2, desc[UR4][R2.64] ;  /* 0x0000000402027981 */ /* 0x000ee2000c1e1b00 */
[----:B----4-:R-:W-:-:S04]  /*0210*/  IMAD.WIDE R8, R13, 0x4, R8 ;  /* 0x000000040d087825 */ /* 0x010fc800078e0208 */
[----:B-----5:R-:W-:Y:S02]  /*0220*/  IMAD.WIDE R10, R13, 0x4, R10 ;  /* 0x000000040d0a7825 */ /* 0x020fe400078e020a */
[----:B------:R-:W4:Y:S04]  /*0230*/  LDG.E.EL R8, desc[UR4][R8.64] ;  /* 0x0000000408087981 */ /* 0x000f28000c2e1900 */
[----:B------:R-:W4:Y:S01]  /*0240*/  LDG.E.EL R11, desc[UR4][R10.64] ;  /* 0x000000040a0b7981 */ /* 0x000f22000c2e1900 */
[----:B--2---:R-:W-:-:S04]  /*0250*/  FADD R6, R6, 9.9999997473787516356e-06 ;  /* 0x3727c5ac06067421 */ /* 0x004fc80000000000 */
[----:B------:R-:W1:Y:S02]  /*0260*/  MUFU.SQRT R7, R6 ;  /* 0x0000000600077308 */ /* 0x000e640000002000 */
[C---:B-1----:R-:W-:Y:S02]  /*0270*/  FSETP.GT.AND P0, PT, R7.reuse, 8.50705917302346158658e+37, PT ;  /* 0x7e8000000700780b */ /* 0x042fe40003f04000 */
[----:B------:R-:W-:-:S11]  /*0280*/  FSETP.GEU.AND P1, PT, R7, 1.175494350822287508e-38, PT ;  /* 0x008000000700780b */ /* 0x000fd60003f2e000 */
[----:B------:R-:W-:-:S04]  /*0290*/  @P0 FMUL R7, R7, 0.25 ;  /* 0x3e80000007070820 */ /* 0x000fc80000400000 */
[----:B------:R-:W-:-:S06]  /*02a0*/  @!P1 FMUL R7, R7, 16777216 ;  /* 0x4b80000007079820 */ /* 0x000fcc0000400000 */
[----:B------:R-:W1:Y:S01]  /*02b0*/  MUFU.RCP R7, R7 ;  /* 0x0000000700077308 */ /* 0x000e620000001000 */
[----:B------:R-:W-:Y:S01]  /*02c0*/  FSEL R12, R12, 1, P0 ;  /* 0x3f8000000c0c7808 */ /* 0x000fe20000000000 */
[----:B---3--:R-:W-:-:S04]  /*02d0*/  FADD R5, R3, -R4 ;  /* 0x8000000403057221 */ /* 0x008fc80000000000 */
[----:B------:R-:W-:Y:S01]  /*02e0*/  @!P1 FMUL R12, R12, 16777216 ;  /* 0x4b8000000c0c9820 */ /* 0x000fe20000400000 */
[----:B------:R-:W-:-:S03]  /*02f0*/  FADD R3, R2, -R4 ;  /* 0x8000000402037221 */ /* 0x000fc60000000000 */
[----:B-1----:R-:W-:-:S04]  /*0300*/  FMUL R12, R7, R12 ;  /* 0x0000000c070c7220 */ /* 0x002fc80000400000 */
[C---:B------:R-:W-:Y:S01]  /*0310*/  FMUL R4, R12.reuse, R5 ;  /* 0x000000050c047220 */ /* 0x040fe20000400000 */
[----:B------:R-:W-:Y:S02]  /*0320*/  FMUL R12, R12, R3 ;  /* 0x000000030c0c7220 */ /* 0x000fe40000400000 */
[----:B------:R-:W1:Y:S01]  /*0330*/  LDC.64 R2, c[0x0][0x238] ;  /* 0x00008e00ff027b82 */ /* 0x000e620000000a00 */
[C-C-:B----4-:R-:W-:Y:S01]  /*0340*/  FFMA R4, R8.reuse, R4, R11.reuse ;  /* 0x0000000408047223 */ /* 0x150fe2000000000b */
[----:B------:R-:W-:-:S04]  /*0350*/  FFMA R12, R8, R12, R11 ;  /* 0x0000000c080c7223 */ /* 0x000fc8000000000b */
[----:B------:R-:W-:Y:S02]  /*0360*/  FSETP.GEU.AND P0, PT, R4, RZ, PT ;  /* 0x000000ff0400720b */ /* 0x000fe40003f0e000 */
[----:B------:R-:W-:Y:S02]  /*0370*/  FSETP.GEU.AND P1, PT, R12, RZ, PT ;  /* 0x000000ff0c00720b */ /* 0x000fe40003f2e000 */
[----:B------:R-:W-:Y:S02]  /*0380*/  FSEL R13, R4, RZ, P0 ;  /* 0x000000ff040d7208 */ /* 0x000fe40000000000 */
[----:B------:R-:W-:Y:S02]  /*0390*/  FSEL R12, R12, RZ, P1 ;  /* 0x000000ff0c0c7208 */ /* 0x000fe40000800000 */
[----:B------:R-:W-:Y:S02]  /*03a0*/  FSETP.GTU.AND P0, PT, R13, RZ, PT ;  /* 0x000000ff0d00720b */ /* 0x000fe40003f0c000 */
[----:B------:R-:W-:-:S02]  /*03b0*/  FSETP.GTU.AND P1, PT, R12, RZ, PT ;  /* 0x000000ff0c00720b */ /* 0x000fc40003f2c000 */
[----:B------:R-:W-:Y:S02]  /*03c0*/  SEL R7, RZ, 0x100, P0 ;  /* 0x00000100ff077807 */ /* 0x000fe40000000000 */
[----:B------:R-:W-:Y:S02]  /*03d0*/  SEL R6, RZ, 0x1, P1 ;  /* 0x00000001ff067807 */ /* 0x000fe40000800000 */
[----:B------:R-:W-:Y:S01]  /*03e0*/  IADD3 R4, P2, R0, UR6, RZ ;  /* 0x0000000600047c10 */ /* 0x000fe2000ff5e0ff */
[----:B-1----:R-:W-:-:S03]  /*03f0*/  IMAD.WIDE R2, R0, 0x4, R2 ;  /* 0x0000000400027825 */ /* 0x002fc600078e0202 */
[----:B------:R-:W-:Y:S01]  /*0400*/  LEA.HI.X.SX32 R5, R0, UR7, 0x1, P2 ;  /* 0x0000000700057c11 */ /* 0x000fe200090f0eff */
[----:B------:R-:W-:Y:S01]  /*0410*/  IMAD.IADD R7, R6, 0x1, R7 ;  /* 0x0000000106077824 */ /* 0x000fe200078e0207 */
[----:B------:R-:W-:Y:S04]  /*0420*/  STG.E.64 desc[UR4][R2.64], R12 ;  /* 0x0000000c02007986 */ /* 0x000fe8000c101b04 */
[----:B------:R-:W-:Y:S01]  /*0430*/  STG.E.U16 desc[UR4][R4.64], R7 ;  /* 0x0000000704007986 */ /* 0x000fe2000c101504 */
[----:B------:R-:W-:Y:S05]  /*0440*/  EXIT ;  /* 0x000000000000794d */ /* 0x000fea0003800000 */
.L_x_0:
[----:B------:R-:W-:-:S00]  /*0450*/  BRA `(.L_x_0) ;  /* 0xfffffffc00fc7947 */ /* 0x000fc0000383ffff */
[----:B------:R-:W-:-:S00]  /*0460*/  NOP ;  /* 0x0000000000007918 */ /* 0x000fc00000000000 */
        /* <DEDUP_REMOVED lines=9> */
.L_x_1:


//--------------------- .nv.global.init           --------------------------
	.section	.nv.global.init,"aw",@progbits
.nv.global.init:
	.type		_$_str,@object
	.size		_$_str,(_$_str_$_2 - _$_str)
_$_str:
        /*0000*/ 	.byte	0x5f, 0x5f, 0x43, 0x55, 0x44, 0x41, 0x5f, 0x46, 0x54, 0x5a, 0x00
	.type		_$_str_$_2,@object
	.size		_$_str_$_2,(.L_1 - _$_str_$_2)
_$_str_$_2:
        /*000b*/ 	.byte	0x5f, 0x5f, 0x43, 0x55, 0x44, 0x41, 0x5f, 0x50, 0x52, 0x45, 0x43, 0x5f, 0x53, 0x51, 0x52, 0x54
        /*001b*/ 	.byte	0x00
.L_1:


//--------------------- .nv.constant0.triton_poi_fused__native_batch_norm_legit_no_training_relu_threshold_backward_1 --------------------------
	.section	.nv.constant0.triton_poi_fused__native_batch_norm_legit_no_training_relu_threshold_backward_1,"a",@progbits
	.sectionflags	@""
	.align	4
.nv.constant0.triton_poi_fused__native_batch_norm_legit_no_training_relu_threshold_backward_1:
	.zero		588
